//
// Generated by NVIDIA NVVM Compiler
//
// Compiler Build ID: CL-36424714
// Cuda compilation tools, release 13.0, V13.0.88
// Based on NVVM 20.0.0
//

.version 9.0
.target sm_100
.address_size 64

	// .globl	_Z5radixPiS_iii

.visible .entry _Z5radixPiS_iii(
	.param .u64 .ptr .align 1 _Z5radixPiS_iii_param_0,
	.param .u64 .ptr .align 1 _Z5radixPiS_iii_param_1,
	.param .u32 _Z5radixPiS_iii_param_2,
	.param .u32 _Z5radixPiS_iii_param_3,
	.param .u32 _Z5radixPiS_iii_param_4
)
{
	.reg .pred 	%p<22>;
	.reg .b32 	%r<91>;
	.reg .b64 	%rd<33>;

	ld.param.u64 	%rd3, [_Z5radixPiS_iii_param_0];
	ld.param.u64 	%rd4, [_Z5radixPiS_iii_param_1];
	ld.param.u32 	%r48, [_Z5radixPiS_iii_param_2];
	ld.param.u32 	%r49, [_Z5radixPiS_iii_param_3];
	ld.param.u32 	%r50, [_Z5radixPiS_iii_param_4];
	cvta.to.global.u64 	%rd1, %rd4;
	mov.u32 	%r1, %tid.x;
	mov.u32 	%r51, %ctaid.x;
	mov.u32 	%r73, %ntid.x;
	mul.lo.s32 	%r52, %r51, %r73;
	mul.lo.s32 	%r3, %r52, %r48;
	add.s32 	%r53, %r51, 1;
	mov.u32 	%r54, %nctaid.x;
	setp.ne.s32 	%p1, %r53, %r54;
	@%p1 bra 	$L__BB0_2;
	rem.s32 	%r73, %r50, %r73;
$L__BB0_2:
	cvta.to.global.u64 	%rd5, %rd3;
	mul.wide.u32 	%rd6, %r1, 4;
	add.s64 	%rd2, %rd5, %rd6;
	ld.global.u32 	%r89, [%rd2];
	setp.lt.s32 	%p2, %r49, 1;
	@%p2 bra 	$L__BB0_31;
	add.s32 	%r7, %r3, %r1;
	mul.lo.s32 	%r8, %r73, %r48;
	and.b32  	%r9, %r48, 7;
	add.s32 	%r10, %r9, -1;
	and.b32  	%r11, %r48, 3;
	and.b32  	%r12, %r48, 2147483640;
	and.b32  	%r13, %r48, 1;
	neg.s32 	%r14, %r12;
	shl.b32 	%r15, %r73, 3;
	mov.b32 	%r74, 0;
	mul.wide.s32 	%rd25, %r73, 4;
$L__BB0_4:
	mov.u32 	%r17, %r89;
	setp.lt.s32 	%p3, %r48, 1;
	@%p3 bra 	$L__BB0_16;
	setp.lt.u32 	%p4, %r48, 8;
	mov.b32 	%r79, 0;
	@%p4 bra 	$L__BB0_8;
	mov.u32 	%r76, %r7;
	mov.u32 	%r77, %r14;
$L__BB0_7:
	.pragma "nounroll";
	mul.wide.s32 	%rd7, %r76, 4;
	add.s64 	%rd8, %rd1, %rd7;
	mov.b32 	%r57, -1;
	st.global.u32 	[%rd8], %r57;
	add.s64 	%rd10, %rd8, %rd25;
	st.global.u32 	[%rd10], %r57;
	add.s64 	%rd11, %rd10, %rd25;
	st.global.u32 	[%rd11], %r57;
	add.s64 	%rd12, %rd11, %rd25;
	st.global.u32 	[%rd12], %r57;
	add.s64 	%rd13, %rd12, %rd25;
	st.global.u32 	[%rd13], %r57;
	add.s64 	%rd14, %rd13, %rd25;
	st.global.u32 	[%rd14], %r57;
	add.s64 	%rd15, %rd14, %rd25;
	st.global.u32 	[%rd15], %r57;
	add.s64 	%rd16, %rd15, %rd25;
	st.global.u32 	[%rd16], %r57;
	add.s32 	%r77, %r77, 8;
	add.s32 	%r76, %r76, %r15;
	setp.ne.s32 	%p5, %r77, 0;
	mov.u32 	%r79, %r12;
	@%p5 bra 	$L__BB0_7;
$L__BB0_8:
	setp.eq.s32 	%p6, %r9, 0;
	@%p6 bra 	$L__BB0_16;
	setp.lt.u32 	%p7, %r10, 3;
	@%p7 bra 	$L__BB0_11;
	mad.lo.s32 	%r58, %r79, %r73, %r7;
	mul.wide.s32 	%rd17, %r58, 4;
	add.s64 	%rd18, %rd1, %rd17;
	mov.b32 	%r59, -1;
	st.global.u32 	[%rd18], %r59;
	add.s64 	%rd20, %rd18, %rd25;
	st.global.u32 	[%rd20], %r59;
	add.s64 	%rd21, %rd20, %rd25;
	st.global.u32 	[%rd21], %r59;
	add.s64 	%rd22, %rd21, %rd25;
	st.global.u32 	[%rd22], %r59;
	add.s32 	%r79, %r79, 4;
$L__BB0_11:
	setp.eq.s32 	%p8, %r11, 0;
	@%p8 bra 	$L__BB0_16;
	setp.eq.s32 	%p9, %r11, 1;
	@%p9 bra 	$L__BB0_14;
	mad.lo.s32 	%r60, %r79, %r73, %r7;
	mul.wide.s32 	%rd23, %r60, 4;
	add.s64 	%rd24, %rd1, %rd23;
	mov.b32 	%r61, -1;
	st.global.u32 	[%rd24], %r61;
	add.s64 	%rd26, %rd24, %rd25;
	st.global.u32 	[%rd26], %r61;
	add.s32 	%r79, %r79, 2;
$L__BB0_14:
	setp.eq.s32 	%p10, %r13, 0;
	@%p10 bra 	$L__BB0_16;
	mad.lo.s32 	%r62, %r79, %r73, %r7;
	mul.wide.s32 	%rd27, %r62, 4;
	add.s64 	%rd28, %rd1, %rd27;
	mov.b32 	%r63, -1;
	st.global.u32 	[%rd28], %r63;
$L__BB0_16:
	bar.sync 	0;
	setp.eq.s32 	%p11, %r74, 0;
	mov.u32 	%r85, %r17;
	@%p11 bra 	$L__BB0_24;
	and.b32  	%r27, %r74, 3;
	setp.lt.u32 	%p12, %r74, 4;
	mov.u32 	%r85, %r17;
	@%p12 bra 	$L__BB0_20;
	and.b32  	%r28, %r74, 2147483644;
	mov.b32 	%r82, 0;
	mov.u32 	%r85, %r17;
$L__BB0_19:
	div.s32 	%r66, %r85, %r48;
	div.s32 	%r67, %r66, %r48;
	div.s32 	%r68, %r67, %r48;
	div.s32 	%r85, %r68, %r48;
	add.s32 	%r82, %r82, 4;
	setp.ne.s32 	%p13, %r82, %r28;
	@%p13 bra 	$L__BB0_19;
$L__BB0_20:
	setp.eq.s32 	%p14, %r27, 0;
	@%p14 bra 	$L__BB0_24;
	div.s32 	%r85, %r85, %r48;
	setp.eq.s32 	%p15, %r27, 1;
	@%p15 bra 	$L__BB0_24;
	div.s32 	%r85, %r85, %r48;
	setp.eq.s32 	%p16, %r27, 2;
	@%p16 bra 	$L__BB0_24;
	div.s32 	%r85, %r85, %r48;
$L__BB0_24:
	setp.lt.s32 	%p17, %r8, 1;
	rem.s32 	%r69, %r85, %r48;
	mad.lo.s32 	%r70, %r69, %r73, %r7;
	mul.wide.s32 	%rd29, %r70, 4;
	add.s64 	%rd30, %rd1, %rd29;
	st.global.u32 	[%rd30], %r17;
	bar.sync 	0;
	mov.u32 	%r89, %r17;
	@%p17 bra 	$L__BB0_30;
	mov.b32 	%r86, 0;
	mov.u32 	%r88, %r86;
$L__BB0_26:
	add.s32 	%r72, %r86, %r3;
	mul.wide.s32 	%rd31, %r72, 4;
	add.s64 	%rd32, %rd1, %rd31;
	ld.global.u32 	%r89, [%rd32];
	setp.lt.s32 	%p18, %r89, 0;
	@%p18 bra 	$L__BB0_29;
	setp.eq.s32 	%p19, %r88, %r1;
	@%p19 bra 	$L__BB0_30;
	add.s32 	%r88, %r88, 1;
$L__BB0_29:
	add.s32 	%r86, %r86, 1;
	setp.ne.s32 	%p20, %r86, %r8;
	mov.u32 	%r89, %r17;
	@%p20 bra 	$L__BB0_26;
$L__BB0_30:
	bar.sync 	0;
	add.s32 	%r74, %r74, 1;
	setp.ne.s32 	%p21, %r74, %r49;
	@%p21 bra 	$L__BB0_4;
$L__BB0_31:
	st.global.u32 	[%rd2], %r89;
	ret;

}


// ===== COMPILED SASS (sm_100) =====

	.target	sm_100

	.elftype	@"ET_EXEC"


//--------------------- .note.nv.tkinfo           --------------------------
	.section	.note.nv.tkinfo,"",@"SHT_NOTE"
	.sectionflags	@"SHF_NOTE_NV_TKINFO"
	.tkinfo
        /*0018*/ 	.word	0x00000002
        /*0030*/ 	.string	""
        /*0030*/ 	.string	"ptxas"
        /*0030*/ 	.string	"Cuda compilation tools, release 13.0, V13.0.88"
        /*0030*/ 	.string	"Build cuda_13.0.r13.0/compiler.36424714_0"
        /*0030*/ 	.string	"-arch sm_100 -m 64 "



//--------------------- .note.nv.cuinfo           --------------------------
	.section	.note.nv.cuinfo,"",@"SHT_NOTE"
	.sectionflags	@"SHF_NOTE_NV_CUINFO"
        /*0018*/ 	.short	0x0002
        /*001a*/ 	.short	0x0064
        /*001c*/ 	.short	0x0082
	.zero		2


//--------------------- .nv.info                  --------------------------
	.section	.nv.info,"",@"SHT_CUDA_INFO"
	.align	4


	//----- nvinfo : EIATTR_REGCOUNT
	.align		4
        /*0000*/ 	.byte	0x04, 0x2f
        /*0002*/ 	.short	(.L_1 - .L_0)
	.align		4
.L_0:
        /*0004*/ 	.word	index@(_Z5radixPiS_iii)
        /*0008*/ 	.word	0x00000020


	//----- nvinfo : EIATTR_FRAME_SIZE
	.align		4
.L_1:
        /*000c*/ 	.byte	0x04, 0x11
        /*000e*/ 	.short	(.L_3 - .L_2)
	.align		4
.L_2:
        /*0010*/ 	.word	index@(_Z5radixPiS_iii)
        /*0014*/ 	.word	0x00000000


	//----- nvinfo : EIATTR_MIN_STACK_SIZE
	.align		4
.L_3:
        /*0018*/ 	.byte	0x04, 0x12
        /*001a*/ 	.short	(.L_5 - .L_4)
	.align		4
.L_4:
        /*001c*/ 	.word	index@(_Z5radixPiS_iii)
        /*0020*/ 	.word	0x00000000
.L_5:


//--------------------- .nv.compat                --------------------------
	.section	.nv.compat,"",@"SHT_CUDA_COMPAT_INFO"
	.align	4
        /*0000*/ 	.byte	0x02, 0x09, 0x00, 0x00, 0x02, 0x02, 0x01, 0x00, 0x02, 0x05, 0x05, 0x00, 0x03, 0x07, 0x01, 0x01
        /*0010*/ 	.byte	0x02, 0x03, 0x00, 0x00, 0x02, 0x06, 0x01, 0x00, 0x04, 0x0b, 0x08, 0x00, 0x09, 0x00, 0x00, 0x00
        /*0020*/ 	.byte	0x00, 0x00, 0x00, 0x00


//--------------------- .nv.info._Z5radixPiS_iii  --------------------------
	.section	.nv.info._Z5radixPiS_iii,"",@"SHT_CUDA_INFO"
	.sectionflags	@""
	.align	4


	//----- nvinfo : EIATTR_CUDA_API_VERSION
	.align		4
        /*0000*/ 	.byte	0x04, 0x37
        /*0002*/ 	.short	(.L_7 - .L_6)
.L_6:
        /*0004*/ 	.word	0x00000082


	//----- nvinfo : EIATTR_KPARAM_INFO
	.align		4
.L_7:
        /*0008*/ 	.byte	0x04, 0x17
        /*000a*/ 	.short	(.L_9 - .L_8)
.L_8:
        /*000c*/ 	.word	0x00000000
        /*0010*/ 	.short	0x0004
        /*0012*/ 	.short	0x0018
        /*0014*/ 	.byte	0x00, 0xf0, 0x11, 0x00


	//----- nvinfo : EIATTR_KPARAM_INFO
	.align		4
.L_9:
        /*0018*/ 	.byte	0x04, 0x17
        /*001a*/ 	.short	(.L_11 - .L_10)
.L_10:
        /*001c*/ 	.word	0x00000000
        /*0020*/ 	.short	0x0003
        /*0022*/ 	.short	0x0014
        /*0024*/ 	.byte	0x00, 0xf0, 0x11, 0x00


	//----- nvinfo : EIATTR_KPARAM_INFO
	.align		4
.L_11:
        /*0028*/ 	.byte	0x04, 0x17
        /*002a*/ 	.short	(.L_13 - .L_12)
.L_12:
        /*002c*/ 	.word	0x00000000
        /*0030*/ 	.short	0x0002
        /*0032*/ 	.short	0x0010
        /*0034*/ 	.byte	0x00, 0xf0, 0x11, 0x00


	//----- nvinfo : EIATTR_KPARAM_INFO
	.align		4
.L_13:
        /*0038*/ 	.byte	0x04, 0x17
        /*003a*/ 	.short	(.L_15 - .L_14)
.L_14:
        /*003c*/ 	.word	0x00000000
        /*0040*/ 	.short	0x0001
        /*0042*/ 	.short	0x0008
        /*0044*/ 	.byte	0x00, 0xf5, 0x21, 0x00


	//----- nvinfo : EIATTR_KPARAM_INFO
	.align		4
.L_15:
        /*0048*/ 	.byte	0x04, 0x17
        /*004a*/ 	.short	(.L_17 - .L_16)
.L_16:
        /*004c*/ 	.word	0x00000000
        /*0050*/ 	.short	0x0000
        /*0052*/ 	.short	0x0000
        /*0054*/ 	.byte	0x00, 0xf5, 0x21, 0x00


	//----- nvinfo : EIATTR_SPARSE_MMA_MASK
	.align		4
.L_17:
        /*0058*/ 	.byte	0x03, 0x50
        /*005a*/ 	.short	0x0000


	//----- nvinfo : EIATTR_MAXREG_COUNT
	.align		4
        /*005c*/ 	.byte	0x03, 0x1b
        /*005e*/ 	.short	0x00ff


	//----- nvinfo : EIATTR_NUM_BARRIERS
	.align		4
        /*0060*/ 	.byte	0x02, 0x4c
        /*0062*/ 	.byte	0x01
	.zero		1


	//----- nvinfo : EIATTR_MERCURY_ISA_VERSION
	.align		4
        /*0064*/ 	.byte	0x03, 0x5f
        /*0066*/ 	.short	0x0101


	//----- nvinfo : EIATTR_VRC_CTA_INIT_COUNT
	.align		4
        /*0068*/ 	.byte	0x02, 0x4a
	.zero		1
	.zero		1


	//----- nvinfo : EIATTR_EXIT_INSTR_OFFSETS
	.align		4
        /*006c*/ 	.byte	0x04, 0x1c
        /*006e*/ 	.short	(.L_19 - .L_18)


	//   ....[0]....
.L_18:
        /*0070*/ 	.word	0x00001430


	//----- nvinfo : EIATTR_CRS_STACK_SIZE
	.align		4
.L_19:
        /*0074*/ 	.byte	0x04, 0x1e
        /*0076*/ 	.short	(.L_21 - .L_20)
.L_20:
        /*0078*/ 	.word	0x00000000


	//----- nvinfo : EIATTR_CBANK_PARAM_SIZE
	.align		4
.L_21:
        /*007c*/ 	.byte	0x03, 0x19
        /*007e*/ 	.short	0x001c


	//----- nvinfo : EIATTR_PARAM_CBANK
	.align		4
        /*0080*/ 	.byte	0x04, 0x0a
        /*0082*/ 	.short	(.L_23 - .L_22)
	.align		4
.L_22:
        /*0084*/ 	.word	index@(.nv.constant0._Z5radixPiS_iii)
        /*0088*/ 	.short	0x0380
        /*008a*/ 	.short	0x001c


	//----- nvinfo : EIATTR_SW_WAR
	.align		4
.L_23:
        /*008c*/ 	.byte	0x04, 0x36
        /*008e*/ 	.short	(.L_25 - .L_24)
.L_24:
        /*0090*/ 	.word	0x00000008
.L_25:


//--------------------- .nv.callgraph             --------------------------
	.section	.nv.callgraph,"",@"SHT_CUDA_CALLGRAPH"
	.align	4
	.sectionentsize	8
	.align		4
        /*0000*/ 	.word	0x00000000
	.align		4
        /*0004*/ 	.word	0xffffffff
	.align		4
        /*0008*/ 	.word	0x00000000
	.align		4
        /*000c*/ 	.word	0xfffffffe
	.align		4
        /*0010*/ 	.word	0x00000000
	.align		4
        /*0014*/ 	.word	0xfffffffd
	.align		4
        /*0018*/ 	.word	0x00000000
	.align		4
        /*001c*/ 	.word	0xfffffffc


//--------------------- .text._Z5radixPiS_iii     --------------------------
	.section	.text._Z5radixPiS_iii,"ax",@progbits
	.align	128
        .global         _Z5radixPiS_iii
        .type           _Z5radixPiS_iii,@function
        .size           _Z5radixPiS_iii,(.L_x_17 - _Z5radixPiS_iii)
        .other          _Z5radixPiS_iii,@"STO_CUDA_ENTRY STV_DEFAULT"
_Z5radixPiS_iii:
.text._Z5radixPiS_iii:
[----:B------:R-:W-:Y:S01]  /*0000*/  LDC R1, c[0x0][0x37c] ;  /* 0x0000df00ff017b82 */ /* 0x000fe20000000800 */
[----:B------:R-:W0:Y:S07]  /*0010*/  S2R R0, SR_TID.X ;  /* 0x0000000000007919 */ /* 0x000e2e0000002100 */
[----:B------:R-:W0:Y:S01]  /*0020*/  LDC.64 R10, c[0x0][0x380] ;  /* 0x0000e000ff0a7b82 */ /* 0x000e220000000a00 */
[----:B------:R-:W1:Y:S07]  /*0030*/  LDCU.64 UR8, c[0x0][0x358] ;  /* 0x00006b00ff0877ac */ /* 0x000e6e0008000a00 */
[----:B------:R-:W2:Y:S01]  /*0040*/  S2UR UR6, SR_CTAID.X ;  /* 0x00000000000679c3 */ /* 0x000ea20000002500 */
[----:B------:R-:W3:Y:S01]  /*0050*/  LDCU UR5, c[0x0][0x360] ;  /* 0x00006c00ff0577ac */ /* 0x000ee20008000800 */
[----:B------:R-:W4:Y:S01]  /*0060*/  LDCU UR10, c[0x0][0x394] ;  /* 0x00007280ff0a77ac */ /* 0x000f220008000800 */
[----:B0-----:R-:W-:-:S05]  /*0070*/  IMAD.WIDE.U32 R10, R0, 0x4, R10 ;  /* 0x00000004000a7825 */ /* 0x001fca00078e000a */
[----:B-1----:R0:W5:Y:S01]  /*0080*/  LDG.E R2, desc[UR8][R10.64] ;  /* 0x000000080a027981 */ /* 0x002162000c1e1900 */
[----:B------:R-:W1:Y:S01]  /*0090*/  LDCU UR7, c[0x0][0x370] ;  /* 0x00006e00ff0777ac */ /* 0x000e620008000800 */
[----:B---3--:R-:W-:Y:S01]  /*00a0*/  IMAD.U32 R3, RZ, RZ, UR5 ;  /* 0x00000005ff037e24 */ /* 0x008fe2000f8e00ff */
[----:B--2---:R-:W-:Y:S02]  /*00b0*/  UIADD3 UR4, UPT, UPT, UR6, 0x1, URZ ;  /* 0x0000000106047890 */ /* 0x004fe4000fffe0ff */
[----:B------:R-:W-:Y:S02]  /*00c0*/  UIMAD UR6, UR6, UR5, URZ ;  /* 0x00000005060672a4 */ /* 0x000fe4000f8e02ff */
[----:B----4-:R-:W-:Y:S02]  /*00d0*/  UISETP.GE.AND UP1, UPT, UR10, 0x1, UPT ;  /* 0x000000010a00788c */ /* 0x010fe4000bf26270 */
[----:B-1----:R-:W-:-:S09]  /*00e0*/  UISETP.NE.AND UP0, UPT, UR4, UR7, UPT ;  /* 0x000000070400728c */ /* 0x002fd2000bf05270 */
[----:B0-----:R-:W-:Y:S05]  /*00f0*/  BRA.U UP0, `(.L_x_0) ;  /* 0x0000000100647547 */ /* 0x001fea000b800000 */
[-C--:B------:R-:W-:Y:S01]  /*0100*/  IABS R8, R3.reuse ;  /* 0x0000000300087213 */ /* 0x080fe20000000000 */
[----:B------:R-:W0:Y:S01]  /*0110*/  LDC R9, c[0x0][0x398] ;  /* 0x0000e600ff097b82 */ /* 0x000e220000000800 */
[----:B------:R-:W-:Y:S02]  /*0120*/  IABS R12, R3 ;  /* 0x00000003000c7213 */ /* 0x000fe40000000000 */
[----:B------:R-:W1:Y:S03]  /*0130*/  I2F.RP R6, R8 ;  /* 0x0000000800067306 */ /* 0x000e660000209400 */
[----:B------:R-:W-:-:S05]  /*0140*/  IMAD.MOV R12, RZ, RZ, -R12 ;  /* 0x000000ffff0c7224 */ /* 0x000fca00078e0a0c */
[----:B-1----:R-:W1:Y:S01]  /*0150*/  MUFU.RCP R6, R6 ;  /* 0x0000000600067308 */ /* 0x002e620000001000 */
[----:B0-----:R-:W-:Y:S01]  /*0160*/  ISETP.GE.AND P2, PT, R9, RZ, PT ;  /* 0x000000ff0900720c */ /* 0x001fe20003f46270 */
[----:B-1----:R-:W-:Y:S01]  /*0170*/  VIADD R4, R6, 0xffffffe ;  /* 0x0ffffffe06047836 */ /* 0x002fe20000000000 */
[----:B------:R-:W-:-:S05]  /*0180*/  IABS R6, R9 ;  /* 0x0000000900067213 */ /* 0x000fca0000000000 */
[----:B------:R0:W1:Y:S02]  /*0190*/  F2I.FTZ.U32.TRUNC.NTZ R5, R4 ;  /* 0x0000000400057305 */ /* 0x000064000021f000 */
[----:B0-----:R-:W-:Y:S01]  /*01a0*/  IMAD.MOV.U32 R4, RZ, RZ, RZ ;  /* 0x000000ffff047224 */ /* 0x001fe200078e00ff */
[----:B-1----:R-:W-:-:S05]  /*01b0*/  IADD3 R7, PT, PT, RZ, -R5, RZ ;  /* 0x80000005ff077210 */ /* 0x002fca0007ffe0ff */
[----:B------:R-:W-:-:S04]  /*01c0*/  IMAD R7, R7, R8, RZ ;  /* 0x0000000807077224 */ /* 0x000fc800078e02ff */
[----:B------:R-:W-:Y:S01]  /*01d0*/  IMAD.HI.U32 R5, R5, R7, R4 ;  /* 0x0000000705057227 */ /* 0x000fe200078e0004 */
[----:B------:R-:W-:-:S05]  /*01e0*/  MOV R4, R12 ;  /* 0x0000000c00047202 */ /* 0x000fca0000000f00 */
[----:B------:R-:W-:-:S04]  /*01f0*/  IMAD.HI.U32 R5, R5, R6, RZ ;  /* 0x0000000605057227 */ /* 0x000fc800078e00ff */
[----:B------:R-:W-:-:S05]  /*0200*/  IMAD R5, R5, R4, R6 ;  /* 0x0000000405057224 */ /* 0x000fca00078e0206 */
[----:B------:R-:W-:-:S13]  /*0210*/  ISETP.GT.U32.AND P0, PT, R8, R5, PT ;  /* 0x000000050800720c */ /* 0x000fda0003f04070 */
[----:B------:R-:W-:Y:S01]  /*0220*/  @!P0 IMAD.IADD R5, R5, 0x1, -R8 ;  /* 0x0000000105058824 */ /* 0x000fe200078e0a08 */
[----:B------:R-:W-:-:S04]  /*0230*/  ISETP.NE.AND P0, PT, R3, RZ, PT ;  /* 0x000000ff0300720c */ /* 0x000fc80003f05270 */
[----:B------:R-:W-:-:S13]  /*0240*/  ISETP.GT.U32.AND P1, PT, R8, R5, PT ;  /* 0x000000050800720c */ /* 0x000fda0003f24070 */
[----:B------:R-:W-:-:S05]  /*0250*/  @!P1 IMAD.IADD R5, R5, 0x1, -R8 ;  /* 0x0000000105059824 */ /* 0x000fca00078e0a08 */
[----:B------:R-:W-:Y:S02]  /*0260*/  @!P2 IADD3 R5, PT, PT, -R5, RZ, RZ ;  /* 0x000000ff0505a210 */ /* 0x000fe40007ffe1ff */
[----:B------:R-:W-:-:S05]  /*0270*/  @!P0 LOP3.LUT R5, RZ, R3, RZ, 0x33, !PT ;  /* 0x00000003ff058212 */ /* 0x000fca00078e33ff */
[----:B------:R-:W-:-:S07]  /*0280*/  IMAD.MOV.U32 R3, RZ, RZ, R5 ;  /* 0x000000ffff037224 */ /* 0x000fce00078e0005 */
.L_x_0:
[----:B------:R-:W-:Y:S05]  /*0290*/  BRA.U !UP1, `(.L_x_1) ;  /* 0x0000001109607547 */ /* 0x000fea000b800000 */
[----:B------:R-:W0:Y:S01]  /*02a0*/  LDC R8, c[0x0][0x390] ;  /* 0x0000e400ff087b82 */ /* 0x000e220000000800 */
[----:B------:R-:W-:Y:S01]  /*02b0*/  UMOV UR4, URZ ;  /* 0x000000ff00047c82 */ /* 0x000fe20008000000 */
[C---:B0-----:R-:W-:Y:S01]  /*02c0*/  LOP3.LUT R4, R8.reuse, 0x7, RZ, 0xc0, !PT ;  /* 0x0000000708047812 */ /* 0x041fe200078ec0ff */
[C---:B------:R-:W-:Y:S01]  /*02d0*/  IMAD R6, R8.reuse, UR6, R0 ;  /* 0x0000000608067c24 */ /* 0x040fe2000f8e0200 */
[----:B------:R-:W-:-:S03]  /*02e0*/  LOP3.LUT R7, R8, 0x3, RZ, 0xc0, !PT ;  /* 0x0000000308077812 */ /* 0x000fc600078ec0ff */
[----:B------:R-:W-:-:S05]  /*02f0*/  VIADD R5, R4, 0xffffffff ;  /* 0xffffffff04057836 */ /* 0x000fca0000000000 */
[----:B------:R-:W-:Y:S01]  /*0300*/  ISETP.GE.U32.AND P0, PT, R5, 0x3, PT ;  /* 0x000000030500780c */ /* 0x000fe20003f06070 */
[----:B------:R-:W-:Y:S01]  /*0310*/  IMAD R5, R3, R8, RZ ;  /* 0x0000000803057224 */ /* 0x000fe200078e02ff */
[----:B------:R-:W-:-:S11]  /*0320*/  LOP3.LUT R8, R8, 0x7ffffff8, RZ, 0xc0, !PT ;  /* 0x7ffffff808087812 */ /* 0x000fd600078ec0ff */
.L_x_15:
[----:B0-----:R-:W0:Y:S01]  /*0330*/  LDCU UR5, c[0x0][0x390] ;  /* 0x00007200ff0577ac */ /* 0x001e220008000800 */
[----:B-----5:R-:W-:Y:S01]  /*0340*/  IMAD.MOV.U32 R26, RZ, RZ, R2 ;  /* 0x000000ffff1a7224 */ /* 0x020fe200078e0002 */
[----:B0-----:R-:W-:-:S04]  /*0350*/  MOV R9, UR5 ;  /* 0x0000000500097c02 */ /* 0x001fc80008000f00 */
[----:B------:R-:W-:-:S13]  /*0360*/  ISETP.GE.AND P1, PT, R9, 0x1, PT ;  /* 0x000000010900780c */ /* 0x000fda0003f26270 */
[----:B------:R-:W-:Y:S05]  /*0370*/  @!P1 BRA `(.L_x_2) ;  /* 0x0000000000f49947 */ /* 0x000fea0003800000 */
[----:B------:R-:W-:Y:S01]  /*0380*/  ISETP.GE.U32.AND P1, PT, R9, 0x8, PT ;  /* 0x000000080900780c */ /* 0x000fe20003f26070 */
[----:B------:R-:W-:-:S12]  /*0390*/  IMAD.MOV.U32 R20, RZ, RZ, RZ ;  /* 0x000000ffff147224 */ /* 0x000fd800078e00ff */
[----:B------:R-:W-:Y:S05]  /*03a0*/  @!P1 BRA `(.L_x_3) ;  /* 0x0000000000649947 */ /* 0x000fea0003800000 */
[----:B------:R-:W0:Y:S01]  /*03b0*/  LDC.64 R12, c[0x0][0x388] ;  /* 0x0000e200ff0c7b82 */ /* 0x000e220000000a00 */
[----:B------:R-:W-:Y:S01]  /*03c0*/  IADD3 R28, PT, PT, -R8, RZ, RZ ;  /* 0x000000ff081c7210 */ /* 0x000fe20007ffe1ff */
[----:B------:R-:W-:-:S07]  /*03d0*/  IMAD.MOV.U32 R27, RZ, RZ, R6 ;  /* 0x000000ffff1b7224 */ /* 0x000fce00078e0006 */
.L_x_4:
[----:B0-2---:R-:W-:Y:S01]  /*03e0*/  IMAD.WIDE R16, R27, 0x4, R12 ;  /* 0x000000041b107825 */ /* 0x005fe200078e020c */
[----:B------:R-:W-:-:S03]  /*03f0*/  IADD3 R28, PT, PT, R28, 0x8, RZ ;  /* 0x000000081c1c7810 */ /* 0x000fc60007ffe0ff */
[----:B------:R-:W-:Y:S01]  /*0400*/  IMAD.MOV.U32 R29, RZ, RZ, -0x1 ;  /* 0xffffffffff1d7424 */ /* 0x000fe200078e00ff */
[----:B------:R-:W-:Y:S01]  /*0410*/  ISETP.NE.AND P1, PT, R28, RZ, PT ;  /* 0x000000ff1c00720c */ /* 0x000fe20003f25270 */
[----:B------:R-:W-:-:S03]  /*0420*/  IMAD.WIDE R18, R3, 0x4, R16 ;  /* 0x0000000403127825 */ /* 0x000fc600078e0210 */
[----:B------:R0:W-:Y:S01]  /*0430*/  STG.E desc[UR8][R16.64], R29 ;  /* 0x0000001d10007986 */ /* 0x0001e2000c101908 */
[C---:B------:R-:W-:Y:S02]  /*0440*/  IMAD R27, R3.reuse, 0x8, R27 ;  /* 0x00000008031b7824 */ /* 0x040fe400078e021b */
[C---:B------:R-:W-:Y:S01]  /*0450*/  IMAD.WIDE R22, R3.reuse, 0x4, R18 ;  /* 0x0000000403167825 */ /* 0x040fe200078e0212 */
[----:B------:R1:W-:Y:S04]  /*0460*/  STG.E desc[UR8][R18.64], R29 ;  /* 0x0000001d12007986 */ /* 0x0003e8000c101908 */
[----:B------:R2:W-:Y:S01]  /*0470*/  STG.E desc[UR8][R22.64], R29 ;  /* 0x0000001d16007986 */ /* 0x0005e2000c101908 */
[----:B------:R-:W-:-:S05]  /*0480*/  IMAD.WIDE R14, R3, 0x4, R22 ;  /* 0x00000004030e7825 */ /* 0x000fca00078e0216 */
[----:B------:R2:W-:Y:S01]  /*0490*/  STG.E desc[UR8][R14.64], R29 ;  /* 0x0000001d0e007986 */ /* 0x0005e2000c101908 */
[----:B0-----:R-:W-:-:S05]  /*04a0*/  IMAD.WIDE R16, R3, 0x4, R14 ;  /* 0x0000000403107825 */ /* 0x001fca00078e020e */
[----:B------:R2:W-:Y:S01]  /*04b0*/  STG.E desc[UR8][R16.64], R29 ;  /* 0x0000001d10007986 */ /* 0x0005e2000c101908 */
[----:B-1----:R-:W-:-:S05]  /*04c0*/  IMAD.WIDE R18, R3, 0x4, R16 ;  /* 0x0000000403127825 */ /* 0x002fca00078e0210 */
[----:B------:R2:W-:Y:S01]  /*04d0*/  STG.E desc[UR8][R18.64], R29 ;  /* 0x0000001d12007986 */ /* 0x0005e2000c101908 */
[----:B------:R-:W-:-:S05]  /*04e0*/  IMAD.WIDE R20, R3, 0x4, R18 ;  /* 0x0000000403147825 */ /* 0x000fca00078e0212 */
[----:B------:R2:W-:Y:S01]  /*04f0*/  STG.E desc[UR8][R20.64], R29 ;  /* 0x0000001d14007986 */ /* 0x0005e2000c101908 */
[----:B------:R-:W-:-:S05]  /*0500*/  IMAD.WIDE R24, R3, 0x4, R20 ;  /* 0x0000000403187825 */ /* 0x000fca00078e0214 */
[----:B------:R2:W-:Y:S01]  /*0510*/  STG.E desc[UR8][R24.64], R29 ;  /* 0x0000001d18007986 */ /* 0x0005e2000c101908 */
[----:B------:R-:W-:Y:S05]  /*0520*/  @P1 BRA `(.L_x_4) ;  /* 0xfffffffc00ac1947 */ /* 0x000fea000383ffff */
[----:B--2---:R-:W-:-:S07]  /*0530*/  IMAD.MOV.U32 R20, RZ, RZ, R8 ;  /* 0x000000ffff147224 */ /* 0x004fce00078e0008 */
.L_x_3:
[----:B------:R-:W-:-:S13]  /*0540*/  ISETP.NE.AND P1, PT, R4, RZ, PT ;  /* 0x000000ff0400720c */ /* 0x000fda0003f25270 */
[----:B------:R-:W-:Y:S05]  /*0550*/  @!P1 BRA `(.L_x_2) ;  /* 0x00000000007c9947 */ /* 0x000fea0003800000 */
[----:B------:R-:W-:Y:S01]  /*0560*/  ISETP.NE.AND P1, PT, R7, RZ, PT ;  /* 0x000000ff0700720c */ /* 0x000fe20003f25270 */
[----:B------:R-:W-:-:S12]  /*0570*/  @!P0 BRA `(.L_x_5) ;  /* 0x0000000000308947 */ /* 0x000fd80003800000 */
[----:B------:R-:W0:Y:S01]  /*0580*/  LDC.64 R18, c[0x0][0x388] ;  /* 0x0000e200ff127b82 */ /* 0x000e220000000a00 */
[C---:B------:R-:W-:Y:S01]  /*0590*/  IMAD R13, R20.reuse, R3, R6 ;  /* 0x00000003140d7224 */ /* 0x040fe200078e0206 */
[----:B------:R-:W-:Y:S01]  /*05a0*/  MOV R21, 0xffffffff ;  /* 0xffffffff00157802 */ /* 0x000fe20000000f00 */
[----:B------:R-:W-:Y:S02]  /*05b0*/  VIADD R20, R20, 0x4 ;  /* 0x0000000414147836 */ /* 0x000fe40000000000 */
[----:B0-----:R-:W-:-:S05]  /*05c0*/  IMAD.WIDE R18, R13, 0x4, R18 ;  /* 0x000000040d127825 */ /* 0x001fca00078e0212 */
[----:B------:R0:W-:Y:S01]  /*05d0*/  STG.E desc[UR8][R18.64], R21 ;  /* 0x0000001512007986 */ /* 0x0001e2000c101908 */
[----:B------:R-:W-:-:S05]  /*05e0*/  IMAD.WIDE R12, R3, 0x4, R18 ;  /* 0x00000004030c7825 */ /* 0x000fca00078e0212 */
[----:B------:R0:W-:Y:S01]  /*05f0*/  STG.E desc[UR8][R12.64], R21 ;  /* 0x000000150c007986 */ /* 0x0001e2000c101908 */
[----:B------:R-:W-:-:S05]  /*0600*/  IMAD.WIDE R14, R3, 0x4, R12 ;  /* 0x00000004030e7825 */ /* 0x000fca00078e020c */
[----:B------:R0:W-:Y:S01]  /*0610*/  STG.E desc[UR8][R14.64], R21 ;  /* 0x000000150e007986 */ /* 0x0001e2000c101908 */
[----:B------:R-:W-:-:S05]  /*0620*/  IMAD.WIDE R16, R3, 0x4, R14 ;  /* 0x0000000403107825 */ /* 0x000fca00078e020e */
[----:B------:R0:W-:Y:S02]  /*0630*/  STG.E desc[UR8][R16.64], R21 ;  /* 0x0000001510007986 */ /* 0x0001e4000c101908 */
.L_x_5:
[----:B------:R-:W-:Y:S05]  /*0640*/  @!P1 BRA `(.L_x_2) ;  /* 0x0000000000409947 */ /* 0x000fea0003800000 */
[----:B------:R-:W-:Y:S02]  /*0650*/  LOP3.LUT P2, RZ, R9, 0x1, RZ, 0xc0, !PT ;  /* 0x0000000109ff7812 */ /* 0x000fe4000784c0ff */
[----:B------:R-:W-:-:S11]  /*0660*/  ISETP.NE.AND P1, PT, R7, 0x1, PT ;  /* 0x000000010700780c */ /* 0x000fd60003f25270 */
[----:B0-----:R-:W0:Y:S02]  /*0670*/  @P2 LDC.64 R12, c[0x0][0x388] ;  /* 0x0000e200ff0c2b82 */ /* 0x001e240000000a00 */
[----:B------:R-:W-:Y:S05]  /*0680*/  @!P1 BRA `(.L_x_6) ;  /* 0x0000000000209947 */ /* 0x000fea0003800000 */
[----:B------:R-:W1:Y:S01]  /*0690*/  LDC.64 R14, c[0x0][0x388] ;  /* 0x0000e200ff0e7b82 */ /* 0x000e620000000a00 */
[C---:B------:R-:W-:Y:S01]  /*06a0*/  IMAD R17, R20.reuse, R3, R6 ;  /* 0x0000000314117224 */ /* 0x040fe200078e0206 */
[----:B------:R-:W-:Y:S01]  /*06b0*/  IADD3 R20, PT, PT, R20, 0x2, RZ ;  /* 0x0000000214147810 */ /* 0x000fe20007ffe0ff */
[----:B------:R-:W-:Y:S02]  /*06c0*/  IMAD.MOV.U32 R19, RZ, RZ, -0x1 ;  /* 0xffffffffff137424 */ /* 0x000fe400078e00ff */
[----:B-1----:R-:W-:-:S05]  /*06d0*/  IMAD.WIDE R14, R17, 0x4, R14 ;  /* 0x00000004110e7825 */ /* 0x002fca00078e020e */
[----:B------:R1:W-:Y:S01]  /*06e0*/  STG.E desc[UR8][R14.64], R19 ;  /* 0x000000130e007986 */ /* 0x0003e2000c101908 */
[----:B------:R-:W-:-:S05]  /*06f0*/  IMAD.WIDE R16, R3, 0x4, R14 ;  /* 0x0000000403107825 */ /* 0x000fca00078e020e */
[----:B------:R1:W-:Y:S02]  /*0700*/  STG.E desc[UR8][R16.64], R19 ;  /* 0x0000001310007986 */ /* 0x0003e4000c101908 */
.L_x_6:
[----:B-1----:R-:W-:Y:S02]  /*0710*/  @P2 IMAD R15, R20, R3, R6 ;  /* 0x00000003140f2224 */ /* 0x002fe400078e0206 */
[----:B------:R-:W-:Y:S02]  /*0720*/  @P2 IMAD.MOV.U32 R17, RZ, RZ, -0x1 ;  /* 0xffffffffff112424 */ /* 0x000fe400078e00ff */
[----:B0-----:R-:W-:-:S05]  /*0730*/  @P2 IMAD.WIDE R12, R15, 0x4, R12 ;  /* 0x000000040f0c2825 */ /* 0x001fca00078e020c */
[----:B------:R1:W-:Y:S02]  /*0740*/  @P2 STG.E desc[UR8][R12.64], R17 ;  /* 0x000000110c002986 */ /* 0x0003e4000c101908 */
.L_x_2:
[----:B------:R-:W-:Y:S01]  /*0750*/  BAR.SYNC.DEFER_BLOCKING 0x0 ;  /* 0x0000000000007b1d */ /* 0x000fe20000010000 */
[----:B------:R-:W-:Y:S01]  /*0760*/  UISETP.NE.AND UP0, UPT, UR4, URZ, UPT ;  /* 0x000000ff0400728c */ /* 0x000fe2000bf05270 */
[----:B0-----:R-:W-:-:S08]  /*0770*/  IMAD.MOV.U32 R16, RZ, RZ, R2 ;  /* 0x000000ffff107224 */ /* 0x001fd000078e0002 */
[----:B------:R-:W-:Y:S05]  /*0780*/  BRA.U !UP0, `(.L_x_7) ;  /* 0x0000000908447547 */ /* 0x000fea000b800000 */
[----:B------:R-:W-:Y:S01]  /*0790*/  UISETP.GE.U32.AND UP0, UPT, UR4, 0x4, UPT ;  /* 0x000000040400788c */ /* 0x000fe2000bf06070 */
[----:B------:R-:W-:Y:S01]  /*07a0*/  MOV R16, R2 ;  /* 0x0000000200107202 */ /* 0x000fe20000000f00 */
[----:B------:R-:W-:-:S07]  /*07b0*/  ULOP3.LUT UR7, UR4, 0x3, URZ, 0xc0, !UPT ;  /* 0x0000000304077892 */ /* 0x000fce000f8ec0ff */
[----:B------:R-:W-:Y:S05]  /*07c0*/  BRA.U !UP0, `(.L_x_8) ;  /* 0x0000000508447547 */ /* 0x000fea000b800000 */
[----:B-1----:R-:W-:Y:S01]  /*07d0*/  IABS R12, R9 ;  /* 0x00000009000c7213 */ /* 0x002fe20000000000 */
[----:B------:R-:W-:Y:S01]  /*07e0*/  IMAD.MOV.U32 R16, RZ, RZ, R2 ;  /* 0x000000ffff107224 */ /* 0x000fe200078e0002 */
[----:B------:R-:W0:Y:S01]  /*07f0*/  LDC R9, c[0x0][0x390] ;  /* 0x0000e400ff097b82 */ /* 0x000e220000000800 */
[----:B------:R-:W-:Y:S01]  /*0800*/  ULOP3.LUT UR10, UR4, 0x7ffffffc, URZ, 0xc0, !UPT ;  /* 0x7ffffffc040a7892 */ /* 0x000fe2000f8ec0ff */
[----:B------:R-:W1:Y:S01]  /*0810*/  I2F.RP R17, R12 ;  /* 0x0000000c00117306 */ /* 0x000e620000209400 */
[----:B------:R-:W-:-:S07]  /*0820*/  UMOV UR5, URZ ;  /* 0x000000ff00057c82 */ /* 0x000fce0008000000 */
[----:B-1----:R-:W1:Y:S02]  /*0830*/  MUFU.RCP R17, R17 ;  /* 0x0000001100117308 */ /* 0x002e640000001000 */
[----:B-1----:R-:W-:-:S06]  /*0840*/  VIADD R14, R17, 0xffffffe ;  /* 0x0ffffffe110e7836 */ /* 0x002fcc0000000000 */
[----:B------:R1:W2:Y:S02]  /*0850*/  F2I.FTZ.U32.TRUNC.NTZ R15, R14 ;  /* 0x0000000e000f7305 */ /* 0x0002a4000021f000 */
[----:B-1----:R-:W-:Y:S02]  /*0860*/  HFMA2 R14, -RZ, RZ, 0, 0 ;  /* 0x00000000ff0e7431 */ /* 0x002fe400000001ff */
[----:B--2---:R-:W-:-:S04]  /*0870*/  IMAD.MOV R13, RZ, RZ, -R15 ;  /* 0x000000ffff0d7224 */ /* 0x004fc800078e0a0f */
[----:B------:R-:W-:-:S04]  /*0880*/  IMAD R13, R13, R12, RZ ;  /* 0x0000000c0d0d7224 */ /* 0x000fc800078e02ff */
[----:B0-----:R-:W-:-:S07]  /*0890*/  IMAD.HI.U32 R13, R15, R13, R14 ;  /* 0x0000000d0f0d7227 */ /* 0x001fce00078e000e */
.L_x_9:
[----:B------:R-:W-:Y:S01]  /*08a0*/  IABS R17, R16 ;  /* 0x0000001000117213 */ /* 0x000fe20000000000 */
[----:B------:R-:W-:Y:S01]  /*08b0*/  UIADD3 UR5, UPT, UPT, UR5, 0x4, URZ ;  /* 0x0000000405057890 */ /* 0x000fe2000fffe0ff */
[----:B------:R-:W-:-:S03]  /*08c0*/  IABS R14, R9 ;  /* 0x00000009000e7213 */ /* 0x000fc60000000000 */
[----:B------:R-:W-:Y:S01]  /*08d0*/  IMAD.HI.U32 R15, R13, R17, RZ ;  /* 0x000000110d0f7227 */ /* 0x000fe200078e00ff */
[----:B------:R-:W0:Y:S01]  /*08e0*/  I2F.RP R18, R14 ;  /* 0x0000000e00127306 */ /* 0x000e220000209400 */
[----:B------:R-:W-:Y:S02]  /*08f0*/  UISETP.NE.AND UP0, UPT, UR5, UR10, UPT ;  /* 0x0000000a0500728c */ /* 0x000fe4000bf05270 */
[----:B------:R-:W-:-:S04]  /*0900*/  IMAD.MOV R13, RZ, RZ, -R15 ;  /* 0x000000ffff0d7224 */ /* 0x000fc800078e0a0f */
[----:B------:R-:W-:-:S05]  /*0910*/  IMAD R13, R14, R13, R17 ;  /* 0x0000000d0e0d7224 */ /* 0x000fca00078e0211 */
[----:B------:R-:W-:Y:S01]  /*0920*/  ISETP.GT.U32.AND P2, PT, R12, R13, PT ;  /* 0x0000000d0c00720c */ /* 0x000fe20003f44070 */
[----:B0-----:R-:W0:-:S12]  /*0930*/  MUFU.RCP R18, R18 ;  /* 0x0000001200127308 */ /* 0x001e180000001000 */
[----:B------:R-:W-:Y:S01]  /*0940*/  @!P2 IADD3 R13, PT, PT, R13, -R14, RZ ;  /* 0x8000000e0d0da210 */ /* 0x000fe20007ffe0ff */
[----:B------:R-:W-:-:S03]  /*0950*/  @!P2 VIADD R15, R15, 0x1 ;  /* 0x000000010f0fa836 */ /* 0x000fc60000000000 */
[----:B------:R-:W-:Y:S02]  /*0960*/  ISETP.GE.U32.AND P1, PT, R13, R12, PT ;  /* 0x0000000c0d00720c */ /* 0x000fe40003f26070 */
[----:B------:R-:W-:Y:S01]  /*0970*/  LOP3.LUT R12, R16, R9, RZ, 0x3c, !PT ;  /* 0x00000009100c7212 */ /* 0x000fe200078e3cff */
[----:B0-----:R-:W-:-:S03]  /*0980*/  VIADD R17, R18, 0xffffffe ;  /* 0x0ffffffe12117836 */ /* 0x001fc60000000000 */
[----:B------:R-:W-:Y:S01]  /*0990*/  ISETP.GE.AND P3, PT, R12, RZ, PT ;  /* 0x000000ff0c00720c */ /* 0x000fe20003f66270 */
[----:B------:R-:W0:Y:S06]  /*09a0*/  F2I.FTZ.U32.TRUNC.NTZ R13, R17 ;  /* 0x00000011000d7305 */ /* 0x000e2c000021f000 */
[----:B------:R-:W-:Y:S02]  /*09b0*/  @P1 IADD3 R15, PT, PT, R15, 0x1, RZ ;  /* 0x000000010f0f1810 */ /* 0x000fe40007ffe0ff */
[----:B------:R-:W-:-:S03]  /*09c0*/  ISETP.NE.AND P1, PT, R9, RZ, PT ;  /* 0x000000ff0900720c */ /* 0x000fc60003f25270 */
[----:B------:R-:W-:Y:S01]  /*09d0*/  IMAD.MOV.U32 R12, RZ, RZ, R15 ;  /* 0x000000ffff0c7224 */ /* 0x000fe200078e000f */
[----:B------:R-:W-:Y:S01]  /*09e0*/  LOP3.LUT R15, RZ, R9, RZ, 0x33, !PT ;  /* 0x00000009ff0f7212 */ /* 0x000fe200078e33ff */
[----:B0-----:R-:W-:-:S03]  /*09f0*/  IMAD.MOV R19, RZ, RZ, -R13 ;  /* 0x000000ffff137224 */ /* 0x001fc600078e0a0d */
[----:B------:R-:W-:Y:S01]  /*0a00*/  @!P3 IADD3 R12, PT, PT, -R12, RZ, RZ ;  /* 0x000000ff0c0cb210 */ /* 0x000fe20007ffe1ff */
[----:B------:R-:W-:-:S03]  /*0a10*/  IMAD R17, R19, R14, RZ ;  /* 0x0000000e13117224 */ /* 0x000fc600078e02ff */
[----:B------:R-:W-:Y:S01]  /*0a20*/  SEL R16, R15, R12, !P1 ;  /* 0x0000000c0f107207 */ /* 0x000fe20004800000 */
[----:B------:R-:W-:-:S03]  /*0a30*/  IMAD.MOV.U32 R12, RZ, RZ, RZ ;  /* 0x000000ffff0c7224 */ /* 0x000fc600078e00ff */
[----:B------:R-:W-:Y:S01]  /*0a40*/  IABS R19, R16 ;  /* 0x0000001000137213 */ /* 0x000fe20000000000 */
[----:B------:R-:W-:Y:S01]  /*0a50*/  IMAD.HI.U32 R13, R13, R17, R12 ;  /* 0x000000110d0d7227 */ /* 0x000fe200078e000c */
[----:B------:R-:W-:-:S04]  /*0a60*/  LOP3.LUT R16, R16, R9, RZ, 0x3c, !PT ;  /* 0x0000000910107212 */ /* 0x000fc800078e3cff */
[----:B------:R-:W-:Y:S01]  /*0a70*/  ISETP.GE.AND P4, PT, R16, RZ, PT ;  /* 0x000000ff1000720c */ /* 0x000fe20003f86270 */
[----:B------:R-:W-:-:S04]  /*0a80*/  IMAD.HI.U32 R17, R13, R19, RZ ;  /* 0x000000130d117227 */ /* 0x000fc800078e00ff */
[----:B------:R-:W-:-:S04]  /*0a90*/  IMAD.MOV R12, RZ, RZ, -R17 ;  /* 0x000000ffff0c7224 */ /* 0x000fc800078e0a11 */
[----:B------:R-:W-:Y:S01]  /*0aa0*/  IMAD R19, R14, R12, R19 ;  /* 0x0000000c0e137224 */ /* 0x000fe200078e0213 */
[----:B------:R-:W-:-:S04]  /*0ab0*/  MOV R12, R14 ;  /* 0x0000000e000c7202 */ /* 0x000fc80000000f00 */
[----:B------:R-:W-:-:S13]  /*0ac0*/  ISETP.GT.U32.AND P3, PT, R12, R19, PT ;  /* 0x000000130c00720c */ /* 0x000fda0003f64070 */
[----:B------:R-:W-:Y:S02]  /*0ad0*/  @!P3 IMAD.IADD R19, R19, 0x1, -R14 ;  /* 0x000000011313b824 */ /* 0x000fe400078e0a0e */
[----:B------:R-:W-:-:S03]  /*0ae0*/  @!P3 VIADD R17, R17, 0x1 ;  /* 0x000000011111b836 */ /* 0x000fc60000000000 */
[----:B------:R-:W-:-:S13]  /*0af0*/  ISETP.GE.U32.AND P2, PT, R19, R12, PT ;  /* 0x0000000c1300720c */ /* 0x000fda0003f46070 */
[----:B------:R-:W-:-:S05]  /*0b00*/  @P2 IADD3 R17, PT, PT, R17, 0x1, RZ ;  /* 0x0000000111112810 */ /* 0x000fca0007ffe0ff */
[----:B------:R-:W-:-:S05]  /*0b10*/  @!P4 IMAD.MOV R17, RZ, RZ, -R17 ;  /* 0x000000ffff11c224 */ /* 0x000fca00078e0a11 */
[----:B------:R-:W-:-:S04]  /*0b20*/  SEL R16, R15, R17, !P1 ;  /* 0x000000110f107207 */ /* 0x000fc80004800000 */
[----:B------:R-:W-:Y:S02]  /*0b30*/  IABS R19, R16 ;  /* 0x0000001000137213 */ /* 0x000fe40000000000 */
[----:B------:R-:W-:-:S03]  /*0b40*/  LOP3.LUT R16, R16, R9, RZ, 0x3c, !PT ;  /* 0x0000000910107212 */ /* 0x000fc600078e3cff */
[----:B------:R-:W-:Y:S01]  /*0b50*/  IMAD.HI.U32 R17, R13, R19, RZ ;  /* 0x000000130d117227 */ /* 0x000fe200078e00ff */
[----:B------:R-:W-:-:S03]  /*0b60*/  ISETP.GE.AND P4, PT, R16, RZ, PT ;  /* 0x000000ff1000720c */ /* 0x000fc60003f86270 */
[----:B------:R-:W-:-:S04]  /*0b70*/  IMAD.MOV R18, RZ, RZ, -R17 ;  /* 0x000000ffff127224 */ /* 0x000fc800078e0a11 */
[----:B------:R-:W-:-:S05]  /*0b80*/  IMAD R19, R14, R18, R19 ;  /* 0x000000120e137224 */ /* 0x000fca00078e0213 */
[----:B------:R-:W-:-:S13]  /*0b90*/  ISETP.GT.U32.AND P3, PT, R12, R19, PT ;  /* 0x000000130c00720c */ /* 0x000fda0003f64070 */
[----:B------:R-:W-:Y:S01]  /*0ba0*/  @!P3 IADD3 R19, PT, PT, R19, -R14, RZ ;  /* 0x8000000e1313b210 */ /* 0x000fe20007ffe0ff */
[----:B------:R-:W-:-:S03]  /*0bb0*/  @!P3 VIADD R17, R17, 0x1 ;  /* 0x000000011111b836 */ /* 0x000fc60000000000 */
[----:B------:R-:W-:-:S13]  /*0bc0*/  ISETP.GE.U32.AND P2, PT, R19, R12, PT ;  /* 0x0000000c1300720c */ /* 0x000fda0003f46070 */
[----:B------:R-:W-:-:S05]  /*0bd0*/  @P2 VIADD R17, R17, 0x1 ;  /* 0x0000000111112836 */ /* 0x000fca0000000000 */
[----:B------:R-:W-:-:S04]  /*0be0*/  @!P4 IADD3 R17, PT, PT, -R17, RZ, RZ ;  /* 0x000000ff1111c210 */ /* 0x000fc80007ffe1ff */
        /* <DEDUP_REMOVED lines=8> */
[----:B------:R-:W-:Y:S01]  /*0c70*/  @!P3 IMAD.IADD R19, R19, 0x1, -R14 ;  /* 0x000000011313b824 */ /* 0x000fe200078e0a0e */
[----:B------:R-:W-:-:S04]  /*0c80*/  @!P3 IADD3 R17, PT, PT, R17, 0x1, RZ ;  /* 0x000000011111b810 */ /* 0x000fc80007ffe0ff */
[----:B------:R-:W-:-:S13]  /*0c90*/  ISETP.GE.U32.AND P2, PT, R19, R12, PT ;  /* 0x0000000c1300720c */ /* 0x000fda0003f46070 */
[----:B------:R-:W-:-:S04]  /*0ca0*/  @P2 VIADD R17, R17, 0x1 ;  /* 0x0000000111112836 */ /* 0x000fc80000000000 */
[----:B------:R-:W-:-:S05]  /*0cb0*/  @!P4 IMAD.MOV R17, RZ, RZ, -R17 ;  /* 0x000000ffff11c224 */ /* 0x000fca00078e0a11 */
[----:B------:R-:W-:Y:S01]  /*0cc0*/  SEL R16, R15, R17, !P1 ;  /* 0x000000110f107207 */ /* 0x000fe20004800000 */
[----:B------:R-:W-:Y:S06]  /*0cd0*/  BRA.U UP0, `(.L_x_9) ;  /* 0xfffffff900f07547 */ /* 0x000fec000b83ffff */
.L_x_8:
[----:B------:R-:W-:-:S09]  /*0ce0*/  UISETP.NE.AND UP0, UPT, UR7, URZ, UPT ;  /* 0x000000ff0700728c */ /* 0x000fd2000bf05270 */
[----:B------:R-:W-:Y:S05]  /*0cf0*/  BRA.U !UP0, `(.L_x_7) ;  /* 0x0000000108e87547 */ /* 0x000fea000b800000 */
[----:B------:R-:W-:Y:S01]  /*0d00*/  IABS R14, R9 ;  /* 0x00000009000e7213 */ /* 0x000fe20000000000 */
[----:B-1----:R-:W-:Y:S01]  /*0d10*/  IMAD.MOV.U32 R12, RZ, RZ, RZ ;  /* 0x000000ffff0c7224 */ /* 0x002fe200078e00ff */
[----:B------:R-:W-:Y:S01]  /*0d20*/  IABS R19, R16 ;  /* 0x0000001000137213 */ /* 0x000fe20000000000 */
[----:B------:R-:W-:Y:S01]  /*0d30*/  UISETP.NE.AND UP0, UPT, UR7, 0x1, UPT ;  /* 0x000000010700788c */ /* 0x000fe2000bf05270 */
[----:B------:R-:W0:Y:S08]  /*0d40*/  I2F.RP R17, R14 ;  /* 0x0000000e00117306 */ /* 0x000e300000209400 */
[----:B0-----:R-:W0:Y:S02]  /*0d50*/  MUFU.RCP R17, R17 ;  /* 0x0000001100117308 */ /* 0x001e240000001000 */
[----:B0-----:R-:W-:-:S06]  /*0d60*/  IADD3 R18, PT, PT, R17, 0xffffffe, RZ ;  /* 0x0ffffffe11127810 */ /* 0x001fcc0007ffe0ff */
[----:B------:R-:W0:Y:S02]  /*0d70*/  F2I.FTZ.U32.TRUNC.NTZ R13, R18 ;  /* 0x00000012000d7305 */ /* 0x000e24000021f000 */
[----:B0-----:R-:W-:-:S04]  /*0d80*/  IMAD.MOV R15, RZ, RZ, -R13 ;  /* 0x000000ffff0f7224 */ /* 0x001fc800078e0a0d */
[----:B------:R-:W-:-:S04]  /*0d90*/  IMAD R15, R15, R14, RZ ;  /* 0x0000000e0f0f7224 */ /* 0x000fc800078e02ff */
[----:B------:R-:W-:Y:S01]  /*0da0*/  IMAD.HI.U32 R12, R13, R15, R12 ;  /* 0x0000000f0d0c7227 */ /* 0x000fe200078e000c */
[----:B------:R-:W-:-:S05]  /*0db0*/  MOV R15, R19 ;  /* 0x00000013000f7202 */ /* 0x000fca0000000f00 */
[----:B------:R-:W-:-:S04]  /*0dc0*/  IMAD.HI.U32 R13, R12, R15, RZ ;  /* 0x0000000f0c0d7227 */ /* 0x000fc800078e00ff */
[----:B------:R-:W-:-:S04]  /*0dd0*/  IMAD.MOV R17, RZ, RZ, -R13 ;  /* 0x000000ffff117224 */ /* 0x000fc800078e0a0d */
[----:B------:R-:W-:-:S05]  /*0de0*/  IMAD R15, R14, R17, R15 ;  /* 0x000000110e0f7224 */ /* 0x000fca00078e020f */
[----:B------:R-:W-:-:S13]  /*0df0*/  ISETP.GT.U32.AND P2, PT, R14, R15, PT ;  /* 0x0000000f0e00720c */ /* 0x000fda0003f44070 */
[----:B------:R-:W-:Y:S01]  /*0e00*/  @!P2 IMAD.IADD R15, R15, 0x1, -R14 ;  /* 0x000000010f0fa824 */ /* 0x000fe200078e0a0e */
[----:B------:R-:W-:-:S04]  /*0e10*/  @!P2 IADD3 R13, PT, PT, R13, 0x1, RZ ;  /* 0x000000010d0da810 */ /* 0x000fc80007ffe0ff */
[----:B------:R-:W-:Y:S02]  /*0e20*/  ISETP.GE.U32.AND P1, PT, R15, R14, PT ;  /* 0x0000000e0f00720c */ /* 0x000fe40003f26070 */
[----:B------:R-:W-:-:S04]  /*0e30*/  LOP3.LUT R15, R16, R9, RZ, 0x3c, !PT ;  /* 0x00000009100f7212 */ /* 0x000fc800078e3cff */
[----:B------:R-:W-:-:S07]  /*0e40*/  ISETP.GE.AND P3, PT, R15, RZ, PT ;  /* 0x000000ff0f00720c */ /* 0x000fce0003f66270 */
[----:B------:R-:W-:Y:S01]  /*0e50*/  @P1 VIADD R13, R13, 0x1 ;  /* 0x000000010d0d1836 */ /* 0x000fe20000000000 */
[----:B------:R-:W-:-:S03]  /*0e60*/  ISETP.NE.AND P1, PT, R9, RZ, PT ;  /* 0x000000ff0900720c */ /* 0x000fc60003f25270 */
[----:B------:R-:W-:Y:S01]  /*0e70*/  IMAD.MOV.U32 R16, RZ, RZ, R13 ;  /* 0x000000ffff107224 */ /* 0x000fe200078e000d */
[----:B------:R-:W-:-:S04]  /*0e80*/  LOP3.LUT R13, RZ, R9, RZ, 0x33, !PT ;  /* 0x00000009ff0d7212 */ /* 0x000fc800078e33ff */
[----:B------:R-:W-:-:S04]  /*0e90*/  @!P3 IADD3 R16, PT, PT, -R16, RZ, RZ ;  /* 0x000000ff1010b210 */ /* 0x000fc80007ffe1ff */
[----:B------:R-:W-:Y:S01]  /*0ea0*/  SEL R16, R13, R16, !P1 ;  /* 0x000000100d107207 */ /* 0x000fe20004800000 */
[----:B------:R-:W-:Y:S06]  /*0eb0*/  BRA.U !UP0, `(.L_x_7) ;  /* 0x0000000108787547 */ /* 0x000fec000b800000 */
[----:B------:R-:W-:Y:S01]  /*0ec0*/  IABS R15, R16 ;  /* 0x00000010000f7213 */ /* 0x000fe20000000000 */
[----:B------:R-:W-:-:S04]  /*0ed0*/  UISETP.NE.AND UP0, UPT, UR7, 0x2, UPT ;  /* 0x000000020700788c */ /* 0x000fc8000bf05270 */
        /* <DEDUP_REMOVED lines=9> */
[----:B------:R-:W-:-:S04]  /*0f70*/  @P3 VIADD R17, R17, 0x1 ;  /* 0x0000000111113836 */ /* 0x000fc80000000000 */
[----:B------:R-:W-:-:S05]  /*0f80*/  IMAD.MOV.U32 R16, RZ, RZ, R17 ;  /* 0x000000ffff107224 */ /* 0x000fca00078e0011 */
[----:B------:R-:W-:-:S04]  /*0f90*/  @!P4 IADD3 R16, PT, PT, -R16, RZ, RZ ;  /* 0x000000ff1010c210 */ /* 0x000fc80007ffe1ff */
[----:B------:R-:W-:Y:S01]  /*0fa0*/  SEL R16, R13, R16, !P1 ;  /* 0x000000100d107207 */ /* 0x000fe20004800000 */
[----:B------:R-:W-:Y:S06]  /*0fb0*/  BRA.U !UP0, `(.L_x_7) ;  /* 0x0000000108387547 */ /* 0x000fec000b800000 */
[----:B------:R-:W-:-:S05]  /*0fc0*/  IABS R15, R16 ;  /* 0x00000010000f7213 */ /* 0x000fca0000000000 */
[----:B------:R-:W-:-:S04]  /*0fd0*/  IMAD.HI.U32 R12, R12, R15, RZ ;  /* 0x0000000f0c0c7227 */ /* 0x000fc800078e00ff */
[----:B------:R-:W-:-:S04]  /*0fe0*/  IMAD.MOV R17, RZ, RZ, -R12 ;  /* 0x000000ffff117224 */ /* 0x000fc800078e0a0c */
[----:B------:R-:W-:-:S05]  /*0ff0*/  IMAD R15, R14, R17, R15 ;  /* 0x000000110e0f7224 */ /* 0x000fca00078e020f */
[----:B------:R-:W-:-:S13]  /*1000*/  ISETP.GT.U32.AND P2, PT, R14, R15, PT ;  /* 0x0000000f0e00720c */ /* 0x000fda0003f44070 */
[----:B------:R-:W-:Y:S01]  /*1010*/  @!P2 IADD3 R15, PT, PT, R15, -R14, RZ ;  /* 0x8000000e0f0fa210 */ /* 0x000fe20007ffe0ff */
[----:B------:R-:W-:-:S03]  /*1020*/  @!P2 VIADD R12, R12, 0x1 ;  /* 0x000000010c0ca836 */ /* 0x000fc60000000000 */
[----:B------:R-:W-:Y:S02]  /*1030*/  ISETP.GE.U32.AND P3, PT, R15, R14, PT ;  /* 0x0000000e0f00720c */ /* 0x000fe40003f66070 */
[----:B------:R-:W-:-:S04]  /*1040*/  LOP3.LUT R14, R16, R9, RZ, 0x3c, !PT ;  /* 0x00000009100e7212 */ /* 0x000fc800078e3cff */
[----:B------:R-:W-:-:S07]  /*1050*/  ISETP.GE.AND P4, PT, R14, RZ, PT ;  /* 0x000000ff0e00720c */ /* 0x000fce0003f86270 */
[----:B------:R-:W-:-:S05]  /*1060*/  @P3 IADD3 R12, PT, PT, R12, 0x1, RZ ;  /* 0x000000010c0c3810 */ /* 0x000fca0007ffe0ff */
[----:B------:R-:W-:-:S05]  /*1070*/  IMAD.MOV.U32 R16, RZ, RZ, R12 ;  /* 0x000000ffff107224 */ /* 0x000fca00078e000c */
[----:B------:R-:W-:-:S04]  /*1080*/  @!P4 IADD3 R16, PT, PT, -R16, RZ, RZ ;  /* 0x000000ff1010c210 */ /* 0x000fc80007ffe1ff */
[----:B------:R-:W-:-:S07]  /*1090*/  SEL R16, R13, R16, !P1 ;  /* 0x000000100d107207 */ /* 0x000fce0004800000 */
.L_x_7:
[----:B------:R-:W-:Y:S02]  /*10a0*/  IABS R14, R9 ;  /* 0x00000009000e7213 */ /* 0x000fe40000000000 */
[----:B------:R-:W-:Y:S02]  /*10b0*/  IABS R18, R16 ;  /* 0x0000001000127213 */ /* 0x000fe40000000000 */
[----:B------:R-:W0:Y:S01]  /*10c0*/  I2F.RP R15, R14 ;  /* 0x0000000e000f7306 */ /* 0x000e220000209400 */
[----:B------:R-:W-:Y:S02]  /*10d0*/  ISETP.GE.AND P2, PT, R16, RZ, PT ;  /* 0x000000ff1000720c */ /* 0x000fe40003f46270 */
[----:B------:R-:W-:-:S05]  /*10e0*/  ISETP.NE.AND P3, PT, R9, RZ, PT ;  /* 0x000000ff0900720c */ /* 0x000fca0003f65270 */
[----:B0-----:R-:W1:Y:S02]  /*10f0*/  MUFU.RCP R15, R15 ;  /* 0x0000000f000f7308 */ /* 0x001e640000001000 */
[----:B-1----:R-:W-:-:S06]  /*1100*/  VIADD R12, R15, 0xffffffe ;  /* 0x0ffffffe0f0c7836 */ /* 0x002fcc0000000000 */
[----:B------:R0:W1:Y:S02]  /*1110*/  F2I.FTZ.U32.TRUNC.NTZ R13, R12 ;  /* 0x0000000c000d7305 */ /* 0x000064000021f000 */
[----:B0-----:R-:W-:Y:S01]  /*1120*/  IMAD.MOV.U32 R12, RZ, RZ, RZ ;  /* 0x000000ffff0c7224 */ /* 0x001fe200078e00ff */
[----:B-1----:R-:W-:-:S05]  /*1130*/  IADD3 R17, PT, PT, RZ, -R13, RZ ;  /* 0x8000000dff117210 */ /* 0x002fca0007ffe0ff */
[----:B------:R-:W-:-:S04]  /*1140*/  IMAD R17, R17, R14, RZ ;  /* 0x0000000e11117224 */ /* 0x000fc800078e02ff */
[----:B------:R-:W-:Y:S01]  /*1150*/  IMAD.HI.U32 R17, R13, R17, R12 ;  /* 0x000000110d117227 */ /* 0x000fe200078e000c */
[----:B------:R-:W-:-:S05]  /*1160*/  MOV R13, R18 ;  /* 0x00000012000d7202 */ /* 0x000fca0000000f00 */
[----:B------:R-:W-:-:S04]  /*1170*/  IMAD.HI.U32 R17, R17, R13, RZ ;  /* 0x0000000d11117227 */ /* 0x000fc800078e00ff */
[----:B------:R-:W-:-:S04]  /*1180*/  IMAD.MOV R17, RZ, RZ, -R17 ;  /* 0x000000ffff117224 */ /* 0x000fc800078e0a11 */
[C---:B------:R-:W-:Y:S02]  /*1190*/  IMAD R17, R14.reuse, R17, R13 ;  /* 0x000000110e117224 */ /* 0x040fe400078e020d */
[----:B------:R-:W0:Y:S03]  /*11a0*/  LDC.64 R12, c[0x0][0x388] ;  /* 0x0000e200ff0c7b82 */ /* 0x000e260000000a00 */
[----:B------:R-:W-:-:S13]  /*11b0*/  ISETP.GT.U32.AND P1, PT, R14, R17, PT ;  /* 0x000000110e00720c */ /* 0x000fda0003f24070 */
[----:B------:R-:W-:-:S04]  /*11c0*/  @!P1 IADD3 R17, PT, PT, R17, -R14, RZ ;  /* 0x8000000e11119210 */ /* 0x000fc80007ffe0ff */
[----:B------:R-:W-:-:S13]  /*11d0*/  ISETP.GT.U32.AND P1, PT, R14, R17, PT ;  /* 0x000000110e00720c */ /* 0x000fda0003f24070 */
[----:B------:R-:W-:Y:S01]  /*11e0*/  @!P1 IMAD.IADD R17, R17, 0x1, -R14 ;  /* 0x0000000111119824 */ /* 0x000fe200078e0a0e */
[----:B------:R-:W-:-:S04]  /*11f0*/  ISETP.GE.AND P1, PT, R5, 0x1, PT ;  /* 0x000000010500780c */ /* 0x000fc80003f26270 */
[----:B------:R-:W-:-:S05]  /*1200*/  MOV R14, R17 ;  /* 0x00000011000e7202 */ /* 0x000fca0000000f00 */
[----:B------:R-:W-:Y:S01]  /*1210*/  @!P2 IMAD.MOV R14, RZ, RZ, -R14 ;  /* 0x000000ffff0ea224 */ /* 0x000fe200078e0a0e */
[----:B------:R-:W-:-:S05]  /*1220*/  @!P3 LOP3.LUT R14, RZ, R9, RZ, 0x33, !PT ;  /* 0x00000009ff0eb212 */ /* 0x000fca00078e33ff */
[----:B------:R-:W-:-:S04]  /*1230*/  IMAD R9, R14, R3, R6 ;  /* 0x000000030e097224 */ /* 0x000fc800078e0206 */
[----:B0-----:R-:W-:-:S05]  /*1240*/  IMAD.WIDE R12, R9, 0x4, R12 ;  /* 0x00000004090c7825 */ /* 0x001fca00078e020c */
[----:B------:R0:W-:Y:S01]  /*1250*/  STG.E desc[UR8][R12.64], R2 ;  /* 0x000000020c007986 */ /* 0x0001e2000c101908 */
[----:B------:R-:W-:Y:S06]  /*1260*/  BAR.SYNC.DEFER_BLOCKING 0x0 ;  /* 0x0000000000007b1d */ /* 0x000fec0000010000 */
[----:B------:R-:W-:Y:S05]  /*1270*/  @!P1 BRA `(.L_x_10) ;  /* 0x0000000000549947 */ /* 0x000fea0003800000 */
[----:B------:R-:W1:Y:S01]  /*1280*/  LDC R17, c[0x0][0x390] ;  /* 0x0000e400ff117b82 */ /* 0x000e620000000800 */
[----:B------:R-:W-:Y:S01]  /*1290*/  HFMA2 R16, -RZ, RZ, 0, 0 ;  /* 0x00000000ff107431 */ /* 0x000fe200000001ff */
[----:B------:R-:W-:Y:S01]  /*12a0*/  BSSY.RECONVERGENT B0, `(.L_x_10) ;  /* 0x0000012000007945 */ /* 0x000fe20003800200 */
[----:B------:R-:W-:-:S05]  /*12b0*/  IMAD.MOV.U32 R9, RZ, RZ, RZ ;  /* 0x000000ffff097224 */ /* 0x000fca00078e00ff */
[----:B0-----:R-:W0:Y:S02]  /*12c0*/  LDC.64 R12, c[0x0][0x388] ;  /* 0x0000e200ff0c7b82 */ /* 0x001e240000000a00 */
.L_x_14:
[----:B-1----:R-:W-:-:S04]  /*12d0*/  IMAD R15, R17, UR6, R16 ;  /* 0x00000006110f7c24 */ /* 0x002fc8000f8e0210 */
[----:B0-----:R-:W-:-:S05]  /*12e0*/  IMAD.WIDE R14, R15, 0x4, R12 ;  /* 0x000000040f0e7825 */ /* 0x001fca00078e020c */
[----:B------:R-:W2:Y:S01]  /*12f0*/  LDG.E R2, desc[UR8][R14.64] ;  /* 0x000000080e027981 */ /* 0x000ea2000c1e1900 */
[----:B------:R-:W-:Y:S01]  /*1300*/  BSSY.RELIABLE B1, `(.L_x_11) ;  /* 0x0000007000017945 */ /* 0x000fe20003800100 */
[----:B--2---:R-:W-:-:S13]  /*1310*/  ISETP.GE.AND P1, PT, R2, RZ, PT ;  /* 0x000000ff0200720c */ /* 0x004fda0003f26270 */
[----:B------:R-:W-:Y:S05]  /*1320*/  @!P1 BRA `(.L_x_12) ;  /* 0x0000000000109947 */ /* 0x000fea0003800000 */
[----:B------:R-:W-:-:S13]  /*1330*/  ISETP.NE.AND P1, PT, R9, R0, PT ;  /* 0x000000000900720c */ /* 0x000fda0003f25270 */
[----:B------:R-:W-:Y:S05]  /*1340*/  @!P1 BREAK.RELIABLE B1 ;  /* 0x0000000000019942 */ /* 0x000fea0003800100 */
[----:B------:R-:W-:Y:S05]  /*1350*/  @!P1 BRA `(.L_x_13) ;  /* 0x0000000000189947 */ /* 0x000fea0003800000 */
[----:B------:R-:W-:-:S07]  /*1360*/  IADD3 R9, PT, PT, R9, 0x1, RZ ;  /* 0x0000000109097810 */ /* 0x000fce0007ffe0ff */
.L_x_12:
[----:B------:R-:W-:Y:S05]  /*1370*/  BSYNC.RELIABLE B1 ;  /* 0x0000000000017941 */ /* 0x000fea0003800100 */
.L_x_11:
[----:B------:R-:W-:-:S05]  /*1380*/  VIADD R16, R16, 0x1 ;  /* 0x0000000110107836 */ /* 0x000fca0000000000 */
[----:B------:R-:W-:-:S13]  /*1390*/  ISETP.NE.AND P1, PT, R16, R5, PT ;  /* 0x000000051000720c */ /* 0x000fda0003f25270 */
[----:B------:R-:W-:Y:S05]  /*13a0*/  @P1 BRA `(.L_x_14) ;  /* 0xfffffffc00c81947 */ /* 0x000fea000383ffff */
[----:B------:R-:W-:-:S07]  /*13b0*/  MOV R2, R26 ;  /* 0x0000001a00027202 */ /* 0x000fce0000000f00 */
.L_x_13:
[----:B------:R-:W-:Y:S05]  /*13c0*/  BSYNC.RECONVERGENT B0 ;  /* 0x0000000000007941 */ /* 0x000fea0003800200 */
.L_x_10:
[----:B------:R-:W1:Y:S01]  /*13d0*/  LDCU UR5, c[0x0][0x394] ;  /* 0x00007280ff0577ac */ /* 0x000e620008000800 */
[----:B------:R-:W-:-:S04]  /*13e0*/  UIADD3 UR4, UPT, UPT, UR4, 0x1, URZ ;  /* 0x0000000104047890 */ /* 0x000fc8000fffe0ff */
[----:B-1----:R-:W-:Y:S01]  /*13f0*/  UISETP.NE.AND UP0, UPT, UR4, UR5, UPT ;  /* 0x000000050400728c */ /* 0x002fe2000bf05270 */
[----:B------:R-:W-:Y:S08]  /*1400*/  BAR.SYNC.DEFER_BLOCKING 0x0 ;  /* 0x0000000000007b1d */ /* 0x000ff00000010000 */
[----:B------:R-:W-:Y:S05]  /*1410*/  BRA.U UP0, `(.L_x_15) ;  /* 0xffffffed00c47547 */ /* 0x000fea000b83ffff */
.L_x_1:
[----:B-----5:R-:W-:Y:S01]  /*1420*/  STG.E desc[UR8][R10.64], R2 ;  /* 0x000000020a007986 */ /* 0x020fe2000c101908 */
[----:B------:R-:W-:Y:S05]  /*1430*/  EXIT ;  /* 0x000000000000794d */ /* 0x000fea0003800000 */
.L_x_16:
[----:B------:R-:W-:-:S00]  /*1440*/  BRA `(.L_x_16) ;  /* 0xfffffffc00fc7947 */ /* 0x000fc0000383ffff */
[----:B------:R-:W-:-:S00]  /*1450*/  NOP ;  /* 0x0000000000007918 */ /* 0x000fc00000000000 */
        /* <DEDUP_REMOVED lines=10> */
.L_x_17:


//--------------------- .nv.shared.reserved.0     --------------------------
	.section	.nv.shared.reserved.0,"aw",@nobits
	.weak		__nv_reservedSMEM_offset_0_alias
	.size		__nv_reservedSMEM_offset_0_alias, 0, 64
	.other		__nv_reservedSMEM_offset_0_alias,@"STO_CUDA_RESERVED_SHARED STV_DEFAULT"
__nv_reservedSMEM_offset_0_alias:
	.zero		0
	.zero		64


//--------------------- .nv.constant0._Z5radixPiS_iii --------------------------
	.section	.nv.constant0._Z5radixPiS_iii,"a",@progbits
	.sectionflags	@""
	.align	4
.nv.constant0._Z5radixPiS_iii:
	.zero		924


//--------------------- SYMBOLS --------------------------

	.type		.nv.reservedSmem.offset0,@object
	.size		.nv.reservedSmem.offset0,0x4
